//
// Generated by NVIDIA NVVM Compiler
//
// Compiler Build ID: CL-36424714
// Cuda compilation tools, release 13.0, V13.0.88
// Based on NVVM 20.0.0
//

.version 9.0
.target sm_100
.address_size 64

	// .globl	_Z16construct_volumePfS_Pi

.visible .entry _Z16construct_volumePfS_Pi(
	.param .u64 .ptr .align 1 _Z16construct_volumePfS_Pi_param_0,
	.param .u64 .ptr .align 1 _Z16construct_volumePfS_Pi_param_1,
	.param .u64 .ptr .align 1 _Z16construct_volumePfS_Pi_param_2
)
{
	.reg .b32 	%r<8>;
	.reg .b32 	%f<2>;
	.reg .b64 	%rd<12>;

	ld.param.u64 	%rd1, [_Z16construct_volumePfS_Pi_param_0];
	ld.param.u64 	%rd2, [_Z16construct_volumePfS_Pi_param_1];
	ld.param.u64 	%rd3, [_Z16construct_volumePfS_Pi_param_2];
	cvta.to.global.u64 	%rd4, %rd1;
	cvta.to.global.u64 	%rd5, %rd2;
	cvta.to.global.u64 	%rd6, %rd3;
	mov.u32 	%r1, %ctaid.x;
	mov.u32 	%r2, %tid.y;
	mov.u32 	%r3, %tid.x;
	mov.u32 	%r4, %ntid.x;
	mad.lo.s32 	%r5, %r1, %r4, %r2;
	mad.lo.s32 	%r6, %r5, %r4, %r3;
	mul.wide.u32 	%rd7, %r6, 4;
	add.s64 	%rd8, %rd6, %rd7;
	ld.global.u32 	%r7, [%rd8];
	mul.wide.s32 	%rd9, %r7, 4;
	add.s64 	%rd10, %rd5, %rd9;
	ld.global.f32 	%f1, [%rd10];
	add.s64 	%rd11, %rd4, %rd7;
	st.global.f32 	[%rd11], %f1;
	ret;

}
	// .globl	_Z15upsample_volumePfS_i
.visible .entry _Z15upsample_volumePfS_i(
	.param .u64 .ptr .align 1 _Z15upsample_volumePfS_i_param_0,
	.param .u64 .ptr .align 1 _Z15upsample_volumePfS_i_param_1,
	.param .u32 _Z15upsample_volumePfS_i_param_2
)
{
	.reg .b32 	%r<14>;
	.reg .b32 	%f<2>;
	.reg .b64 	%rd<9>;

	ld.param.u64 	%rd1, [_Z15upsample_volumePfS_i_param_0];
	ld.param.u64 	%rd2, [_Z15upsample_volumePfS_i_param_1];
	ld.param.u32 	%r1, [_Z15upsample_volumePfS_i_param_2];
	cvta.to.global.u64 	%rd3, %rd2;
	cvta.to.global.u64 	%rd4, %rd1;
	mov.u32 	%r2, %ctaid.x;
	mov.u32 	%r3, %tid.y;
	mov.u32 	%r4, %tid.x;
	mov.u32 	%r5, %ntid.x;
	mad.lo.s32 	%r6, %r2, %r5, %r3;
	mad.lo.s32 	%r7, %r6, %r5, %r4;
	div.u32 	%r8, %r4, %r1;
	div.u32 	%r9, %r3, %r1;
	div.u32 	%r10, %r2, %r1;
	div.u32 	%r11, %r5, %r1;
	mad.lo.s32 	%r12, %r11, %r10, %r9;
	mad.lo.s32 	%r13, %r12, %r11, %r8;
	mul.wide.u32 	%rd5, %r13, 4;
	add.s64 	%rd6, %rd4, %rd5;
	ld.global.f32 	%f1, [%rd6];
	mul.wide.u32 	%rd7, %r7, 4;
	add.s64 	%rd8, %rd3, %rd7;
	st.global.f32 	[%rd8], %f1;
	ret;

}


// ===== COMPILED SASS (sm_100) =====

	.target	sm_100

	.elftype	@"ET_EXEC"


//--------------------- .note.nv.tkinfo           --------------------------
	.section	.note.nv.tkinfo,"",@"SHT_NOTE"
	.sectionflags	@"SHF_NOTE_NV_TKINFO"
	.tkinfo
        /*0018*/ 	.word	0x00000002
        /*0030*/ 	.string	""
        /*0030*/ 	.string	"ptxas"
        /*0030*/ 	.string	"Cuda compilation tools, release 13.0, V13.0.88"
        /*0030*/ 	.string	"Build cuda_13.0.r13.0/compiler.36424714_0"
        /*0030*/ 	.string	"-arch sm_100 -m 64 "



//--------------------- .note.nv.cuinfo           --------------------------
	.section	.note.nv.cuinfo,"",@"SHT_NOTE"
	.sectionflags	@"SHF_NOTE_NV_CUINFO"
        /*0018*/ 	.short	0x0002
        /*001a*/ 	.short	0x0064
        /*001c*/ 	.short	0x0082
	.zero		2


//--------------------- .nv.info                  --------------------------
	.section	.nv.info,"",@"SHT_CUDA_INFO"
	.align	4


	//----- nvinfo : EIATTR_REGCOUNT
	.align		4
        /*0000*/ 	.byte	0x04, 0x2f
        /*0002*/ 	.short	(.L_1 - .L_0)
	.align		4
.L_0:
        /*0004*/ 	.word	index@(_Z16construct_volumePfS_Pi)
        /*0008*/ 	.word	0x0000000c


	//----- nvinfo : EIATTR_FRAME_SIZE
	.align		4
.L_1:
        /*000c*/ 	.byte	0x04, 0x11
        /*000e*/ 	.short	(.L_3 - .L_2)
	.align		4
.L_2:
        /*0010*/ 	.word	index@(_Z16construct_volumePfS_Pi)
        /*0014*/ 	.word	0x00000000


	//----- nvinfo : EIATTR_REGCOUNT
	.align		4
.L_3:
        /*0018*/ 	.byte	0x04, 0x2f
        /*001a*/ 	.short	(.L_5 - .L_4)
	.align		4
.L_4:
        /*001c*/ 	.word	index@(_Z15upsample_volumePfS_i)
        /*0020*/ 	.word	0x00000011


	//----- nvinfo : EIATTR_FRAME_SIZE
	.align		4
.L_5:
        /*0024*/ 	.byte	0x04, 0x11
        /*0026*/ 	.short	(.L_7 - .L_6)
	.align		4
.L_6:
        /*0028*/ 	.word	index@(_Z15upsample_volumePfS_i)
        /*002c*/ 	.word	0x00000000


	//----- nvinfo : EIATTR_MIN_STACK_SIZE
	.align		4
.L_7:
        /*0030*/ 	.byte	0x04, 0x12
        /*0032*/ 	.short	(.L_9 - .L_8)
	.align		4
.L_8:
        /*0034*/ 	.word	index@(_Z15upsample_volumePfS_i)
        /*0038*/ 	.word	0x00000000


	//----- nvinfo : EIATTR_MIN_STACK_SIZE
	.align		4
.L_9:
        /*003c*/ 	.byte	0x04, 0x12
        /*003e*/ 	.short	(.L_11 - .L_10)
	.align		4
.L_10:
        /*0040*/ 	.word	index@(_Z16construct_volumePfS_Pi)
        /*0044*/ 	.word	0x00000000
.L_11:


//--------------------- .nv.compat                --------------------------
	.section	.nv.compat,"",@"SHT_CUDA_COMPAT_INFO"
	.align	4
        /*0000*/ 	.byte	0x02, 0x09, 0x00, 0x00, 0x02, 0x02, 0x01, 0x00, 0x02, 0x05, 0x05, 0x00, 0x03, 0x07, 0x01, 0x01
        /*0010*/ 	.byte	0x02, 0x03, 0x00, 0x00, 0x02, 0x06, 0x01, 0x00, 0x04, 0x0b, 0x08, 0x00, 0x09, 0x00, 0x00, 0x00
        /*0020*/ 	.byte	0x00, 0x00, 0x00, 0x00


//--------------------- .nv.info._Z15upsample_volumePfS_i --------------------------
	.section	.nv.info._Z15upsample_volumePfS_i,"",@"SHT_CUDA_INFO"
	.sectionflags	@""
	.align	4


	//----- nvinfo : EIATTR_CUDA_API_VERSION
	.align		4
        /*0000*/ 	.byte	0x04, 0x37
        /*0002*/ 	.short	(.L_13 - .L_12)
.L_12:
        /*0004*/ 	.word	0x00000082


	//----- nvinfo : EIATTR_KPARAM_INFO
	.align		4
.L_13:
        /*0008*/ 	.byte	0x04, 0x17
        /*000a*/ 	.short	(.L_15 - .L_14)
.L_14:
        /*000c*/ 	.word	0x00000000
        /*0010*/ 	.short	0x0002
        /*0012*/ 	.short	0x0010
        /*0014*/ 	.byte	0x00, 0xf0, 0x11, 0x00


	//----- nvinfo : EIATTR_KPARAM_INFO
	.align		4
.L_15:
        /*0018*/ 	.byte	0x04, 0x17
        /*001a*/ 	.short	(.L_17 - .L_16)
.L_16:
        /*001c*/ 	.word	0x00000000
        /*0020*/ 	.short	0x0001
        /*0022*/ 	.short	0x0008
        /*0024*/ 	.byte	0x00, 0xf5, 0x21, 0x00


	//----- nvinfo : EIATTR_KPARAM_INFO
	.align		4
.L_17:
        /*0028*/ 	.byte	0x04, 0x17
        /*002a*/ 	.short	(.L_19 - .L_18)
.L_18:
        /*002c*/ 	.word	0x00000000
        /*0030*/ 	.short	0x0000
        /*0032*/ 	.short	0x0000
        /*0034*/ 	.byte	0x00, 0xf5, 0x21, 0x00


	//----- nvinfo : EIATTR_SPARSE_MMA_MASK
	.align		4
.L_19:
        /*0038*/ 	.byte	0x03, 0x50
        /*003a*/ 	.short	0x0000


	//----- nvinfo : EIATTR_MAXREG_COUNT
	.align		4
        /*003c*/ 	.byte	0x03, 0x1b
        /*003e*/ 	.short	0x00ff


	//----- nvinfo : EIATTR_MERCURY_ISA_VERSION
	.align		4
        /*0040*/ 	.byte	0x03, 0x5f
        /*0042*/ 	.short	0x0101


	//----- nvinfo : EIATTR_VRC_CTA_INIT_COUNT
	.align		4
        /*0044*/ 	.byte	0x02, 0x4a
	.zero		1
	.zero		1


	//----- nvinfo : EIATTR_EXIT_INSTR_OFFSETS
	.align		4
        /*0048*/ 	.byte	0x04, 0x1c
        /*004a*/ 	.short	(.L_21 - .L_20)


	//   ....[0]....
.L_20:
        /*004c*/ 	.word	0x000003f0


	//----- nvinfo : EIATTR_CBANK_PARAM_SIZE
	.align		4
.L_21:
        /*0050*/ 	.byte	0x03, 0x19
        /*0052*/ 	.short	0x0014


	//----- nvinfo : EIATTR_PARAM_CBANK
	.align		4
        /*0054*/ 	.byte	0x04, 0x0a
        /*0056*/ 	.short	(.L_23 - .L_22)
	.align		4
.L_22:
        /*0058*/ 	.word	index@(.nv.constant0._Z15upsample_volumePfS_i)
        /*005c*/ 	.short	0x0380
        /*005e*/ 	.short	0x0014


	//----- nvinfo : EIATTR_SW_WAR
	.align		4
.L_23:
        /*0060*/ 	.byte	0x04, 0x36
        /*0062*/ 	.short	(.L_25 - .L_24)
.L_24:
        /*0064*/ 	.word	0x00000008
.L_25:


//--------------------- .nv.info._Z16construct_volumePfS_Pi --------------------------
	.section	.nv.info._Z16construct_volumePfS_Pi,"",@"SHT_CUDA_INFO"
	.sectionflags	@""
	.align	4


	//----- nvinfo : EIATTR_CUDA_API_VERSION
	.align		4
        /*0000*/ 	.byte	0x04, 0x37
        /*0002*/ 	.short	(.L_27 - .L_26)
.L_26:
        /*0004*/ 	.word	0x00000082


	//----- nvinfo : EIATTR_KPARAM_INFO
	.align		4
.L_27:
        /*0008*/ 	.byte	0x04, 0x17
        /*000a*/ 	.short	(.L_29 - .L_28)
.L_28:
        /*000c*/ 	.word	0x00000000
        /*0010*/ 	.short	0x0002
        /*0012*/ 	.short	0x0010
        /*0014*/ 	.byte	0x00, 0xf5, 0x21, 0x00


	//----- nvinfo : EIATTR_KPARAM_INFO
	.align		4
.L_29:
        /*0018*/ 	.byte	0x04, 0x17
        /*001a*/ 	.short	(.L_31 - .L_30)
.L_30:
        /*001c*/ 	.word	0x00000000
        /*0020*/ 	.short	0x0001
        /*0022*/ 	.short	0x0008
        /*0024*/ 	.byte	0x00, 0xf5, 0x21, 0x00


	//----- nvinfo : EIATTR_KPARAM_INFO
	.align		4
.L_31:
        /*0028*/ 	.byte	0x04, 0x17
        /*002a*/ 	.short	(.L_33 - .L_32)
.L_32:
        /*002c*/ 	.word	0x00000000
        /*0030*/ 	.short	0x0000
        /*0032*/ 	.short	0x0000
        /*0034*/ 	.byte	0x00, 0xf5, 0x21, 0x00


	//----- nvinfo : EIATTR_SPARSE_MMA_MASK
	.align		4
.L_33:
        /*0038*/ 	.byte	0x03, 0x50
        /*003a*/ 	.short	0x0000


	//----- nvinfo : EIATTR_MAXREG_COUNT
	.align		4
        /*003c*/ 	.byte	0x03, 0x1b
        /*003e*/ 	.short	0x00ff


	//----- nvinfo : EIATTR_MERCURY_ISA_VERSION
	.align		4
        /*0040*/ 	.byte	0x03, 0x5f
        /*0042*/ 	.short	0x0101


	//----- nvinfo : EIATTR_VRC_CTA_INIT_COUNT
	.align		4
        /*0044*/ 	.byte	0x02, 0x4a
	.zero		1
	.zero		1


	//----- nvinfo : EIATTR_EXIT_INSTR_OFFSETS
	.align		4
        /*0048*/ 	.byte	0x04, 0x1c
        /*004a*/ 	.short	(.L_35 - .L_34)


	//   ....[0]....
.L_34:
        /*004c*/ 	.word	0x00000110


	//----- nvinfo : EIATTR_CBANK_PARAM_SIZE
	.align		4
.L_35:
        /*0050*/ 	.byte	0x03, 0x19
        /*0052*/ 	.short	0x0018


	//----- nvinfo : EIATTR_PARAM_CBANK
	.align		4
        /*0054*/ 	.byte	0x04, 0x0a
        /*0056*/ 	.short	(.L_37 - .L_36)
	.align		4
.L_36:
        /*0058*/ 	.word	index@(.nv.constant0._Z16construct_volumePfS_Pi)
        /*005c*/ 	.short	0x0380
        /*005e*/ 	.short	0x0018


	//----- nvinfo : EIATTR_SW_WAR
	.align		4
.L_37:
        /*0060*/ 	.byte	0x04, 0x36
        /*0062*/ 	.short	(.L_39 - .L_38)
.L_38:
        /*0064*/ 	.word	0x00000008
.L_39:


//--------------------- .nv.callgraph             --------------------------
	.section	.nv.callgraph,"",@"SHT_CUDA_CALLGRAPH"
	.align	4
	.sectionentsize	8
	.align		4
        /*0000*/ 	.word	0x00000000
	.align		4
        /*0004*/ 	.word	0xffffffff
	.align		4
        /*0008*/ 	.word	0x00000000
	.align		4
        /*000c*/ 	.word	0xfffffffe
	.align		4
        /*0010*/ 	.word	0x00000000
	.align		4
        /*0014*/ 	.word	0xfffffffd
	.align		4
        /*0018*/ 	.word	0x00000000
	.align		4
        /*001c*/ 	.word	0xfffffffc


//--------------------- .text._Z15upsample_volumePfS_i --------------------------
	.section	.text._Z15upsample_volumePfS_i,"ax",@progbits
	.align	128
        .global         _Z15upsample_volumePfS_i
        .type           _Z15upsample_volumePfS_i,@function
        .size           _Z15upsample_volumePfS_i,(.L_x_2 - _Z15upsample_volumePfS_i)
        .other          _Z15upsample_volumePfS_i,@"STO_CUDA_ENTRY STV_DEFAULT"
_Z15upsample_volumePfS_i:
.text._Z15upsample_volumePfS_i:
[----:B------:R-:W-:Y:S08]  /*0000*/  LDC R1, c[0x0][0x37c] ;  /* 0x0000df00ff017b82 */ /* 0x000ff00000000800 */
[----:B------:R-:W0:Y:S01]  /*0010*/  LDC R14, c[0x0][0x390] ;  /* 0x0000e400ff0e7b82 */ /* 0x000e220000000800 */
[----:B------:R-:W1:Y:S01]  /*0020*/  S2R R4, SR_TID.Y ;  /* 0x0000000000047919 */ /* 0x000e620000002200 */
[----:B------:R-:W2:Y:S01]  /*0030*/  LDCU.64 UR4, c[0x0][0x358] ;  /* 0x00006b00ff0477ac */ /* 0x000ea20008000a00 */
[----:B------:R-:W3:Y:S05]  /*0040*/  S2R R0, SR_TID.X ;  /* 0x0000000000007919 */ /* 0x000eea0000002100 */
[----:B------:R-:W4:Y:S08]  /*0050*/  S2UR UR6, SR_CTAID.X ;  /* 0x00000000000679c3 */ /* 0x000f300000002500 */
[----:B------:R-:W5:Y:S01]  /*0060*/  LDC R5, c[0x0][0x360] ;  /* 0x0000d800ff057b82 */ /* 0x000f620000000800 */
[----:B0-----:R-:W0:Y:S08]  /*0070*/  I2F.U32.RP R6, R14 ;  /* 0x0000000e00067306 */ /* 0x001e300000209000 */
[----:B0-----:R-:W0:Y:S02]  /*0080*/  MUFU.RCP R6, R6 ;  /* 0x0000000600067308 */ /* 0x001e240000001000 */
[----:B0-----:R-:W-:-:S06]  /*0090*/  IADD3 R2, PT, PT, R6, 0xffffffe, RZ ;  /* 0x0ffffffe06027810 */ /* 0x001fcc0007ffe0ff */
[----:B------:R0:W2:Y:S02]  /*00a0*/  F2I.FTZ.U32.TRUNC.NTZ R3, R2 ;  /* 0x0000000200037305 */ /* 0x0000a4000021f000 */
[----:B0-----:R-:W-:Y:S02]  /*00b0*/  HFMA2 R2, -RZ, RZ, 0, 0 ;  /* 0x00000000ff027431 */ /* 0x001fe400000001ff */
[----:B--2---:R-:W-:-:S04]  /*00c0*/  IMAD.MOV R7, RZ, RZ, -R3 ;  /* 0x000000ffff077224 */ /* 0x004fc800078e0a03 */
[----:B------:R-:W-:-:S04]  /*00d0*/  IMAD R7, R7, R14, RZ ;  /* 0x0000000e07077224 */ /* 0x000fc800078e02ff */
[----:B------:R-:W-:-:S06]  /*00e0*/  IMAD.HI.U32 R3, R3, R7, R2 ;  /* 0x0000000703037227 */ /* 0x000fcc00078e0002 */
[----:B----4-:R-:W-:-:S04]  /*00f0*/  IMAD.HI.U32 R10, R3, UR6, RZ ;  /* 0x00000006030a7c27 */ /* 0x010fc8000f8e00ff */
[----:B-1----:R-:W-:Y:S01]  /*0100*/  IMAD.HI.U32 R8, R3, R4, RZ ;  /* 0x0000000403087227 */ /* 0x002fe200078e00ff */
[----:B------:R-:W-:-:S03]  /*0110*/  IADD3 R7, PT, PT, -R10, RZ, RZ ;  /* 0x000000ff0a077210 */ /* 0x000fc60007ffe1ff */
[----:B-----5:R-:W-:-:S04]  /*0120*/  IMAD.HI.U32 R12, R3, R5, RZ ;  /* 0x00000005030c7227 */ /* 0x020fc800078e00ff */
[----:B---3--:R-:W-:-:S04]  /*0130*/  IMAD.HI.U32 R6, R3, R0, RZ ;  /* 0x0000000003067227 */ /* 0x008fc800078e00ff */
[----:B------:R-:W-:Y:S01]  /*0140*/  IMAD.MOV R3, RZ, RZ, -R8 ;  /* 0x000000ffff037224 */ /* 0x000fe200078e0a08 */
[----:B------:R-:W-:Y:S01]  /*0150*/  IADD3 R11, PT, PT, -R6, RZ, RZ ;  /* 0x000000ff060b7210 */ /* 0x000fe20007ffe1ff */
[----:B------:R-:W-:Y:S02]  /*0160*/  IMAD.MOV R9, RZ, RZ, -R12 ;  /* 0x000000ffff097224 */ /* 0x000fe400078e0a0c */
[C---:B------:R-:W-:Y:S02]  /*0170*/  IMAD R3, R14.reuse, R3, R4 ;  /* 0x000000030e037224 */ /* 0x040fe400078e0204 */
[C---:B------:R-:W-:Y:S02]  /*0180*/  IMAD R7, R14.reuse, R7, UR6 ;  /* 0x000000060e077e24 */ /* 0x040fe4000f8e0207 */
[C---:B------:R-:W-:Y:S01]  /*0190*/  IMAD R9, R14.reuse, R9, R5 ;  /* 0x000000090e097224 */ /* 0x040fe200078e0205 */
[-C--:B------:R-:W-:Y:S01]  /*01a0*/  ISETP.GE.U32.AND P0, PT, R3, R14.reuse, PT ;  /* 0x0000000e0300720c */ /* 0x080fe20003f06070 */
[----:B------:R-:W-:Y:S01]  /*01b0*/  IMAD R2, R14, R11, R0 ;  /* 0x0000000b0e027224 */ /* 0x000fe200078e0200 */
[----:B------:R-:W-:-:S02]  /*01c0*/  ISETP.GE.U32.AND P6, PT, R7, R14, PT ;  /* 0x0000000e0700720c */ /* 0x000fc40003fc6070 */
[-C--:B------:R-:W-:Y:S02]  /*01d0*/  ISETP.GE.U32.AND P5, PT, R9, R14.reuse, PT ;  /* 0x0000000e0900720c */ /* 0x080fe40003fa6070 */
[----:B------:R-:W-:-:S07]  /*01e0*/  ISETP.GE.U32.AND P4, PT, R2, R14, PT ;  /* 0x0000000e0200720c */ /* 0x000fce0003f86070 */
[--C-:B------:R-:W-:Y:S02]  /*01f0*/  @P0 IMAD.IADD R3, R3, 0x1, -R14.reuse ;  /* 0x0000000103030824 */ /* 0x100fe400078e0a0e */
[-C--:B------:R-:W-:Y:S01]  /*0200*/  @P6 IADD3 R7, PT, PT, R7, -R14.reuse, RZ ;  /* 0x8000000e07076210 */ /* 0x080fe20007ffe0ff */
[----:B------:R-:W-:Y:S01]  /*0210*/  @P0 VIADD R8, R8, 0x1 ;  /* 0x0000000108080836 */ /* 0x000fe20000000000 */
[----:B------:R-:W-:Y:S01]  /*0220*/  @P6 IADD3 R10, PT, PT, R10, 0x1, RZ ;  /* 0x000000010a0a6810 */ /* 0x000fe20007ffe0ff */
[----:B------:R-:W-:Y:S01]  /*0230*/  @P5 IMAD.IADD R9, R9, 0x1, -R14 ;  /* 0x0000000109095824 */ /* 0x000fe200078e0a0e */
[-C--:B------:R-:W-:Y:S01]  /*0240*/  ISETP.GE.U32.AND P2, PT, R7, R14.reuse, PT ;  /* 0x0000000e0700720c */ /* 0x080fe20003f46070 */
[----:B------:R-:W-:Y:S01]  /*0250*/  @P5 VIADD R12, R12, 0x1 ;  /* 0x000000010c0c5836 */ /* 0x000fe20000000000 */
[-C--:B------:R-:W-:Y:S02]  /*0260*/  ISETP.GE.U32.AND P3, PT, R3, R14.reuse, PT ;  /* 0x0000000e0300720c */ /* 0x080fe40003f66070 */
[----:B------:R-:W-:-:S02]  /*0270*/  @P4 IADD3 R2, PT, PT, R2, -R14, RZ ;  /* 0x8000000e02024210 */ /* 0x000fc40007ffe0ff */
[-C--:B------:R-:W-:Y:S02]  /*0280*/  ISETP.GE.U32.AND P1, PT, R9, R14.reuse, PT ;  /* 0x0000000e0900720c */ /* 0x080fe40003f26070 */
[-C--:B------:R-:W-:Y:S02]  /*0290*/  ISETP.GE.U32.AND P0, PT, R2, R14.reuse, PT ;  /* 0x0000000e0200720c */ /* 0x080fe40003f06070 */
[----:B------:R-:W0:Y:S01]  /*02a0*/  LDC.64 R2, c[0x0][0x380] ;  /* 0x0000e000ff027b82 */ /* 0x000e220000000a00 */
[----:B------:R-:W-:Y:S02]  /*02b0*/  ISETP.NE.U32.AND P6, PT, R14, RZ, PT ;  /* 0x000000ff0e00720c */ /* 0x000fe40003fc5070 */
[----:B------:R-:W-:Y:S01]  /*02c0*/  @P2 VIADD R10, R10, 0x1 ;  /* 0x000000010a0a2836 */ /* 0x000fe20000000000 */
[----:B------:R-:W-:Y:S02]  /*02d0*/  LOP3.LUT R7, RZ, R14, RZ, 0x33, !PT ;  /* 0x0000000eff077212 */ /* 0x000fe400078e33ff */
[----:B------:R-:W-:-:S02]  /*02e0*/  @P4 IADD3 R6, PT, PT, R6, 0x1, RZ ;  /* 0x0000000106064810 */ /* 0x000fc40007ffe0ff */
[----:B------:R-:W-:Y:S02]  /*02f0*/  @P3 IADD3 R8, PT, PT, R8, 0x1, RZ ;  /* 0x0000000108083810 */ /* 0x000fe40007ffe0ff */
[----:B------:R-:W-:Y:S02]  /*0300*/  @P1 IADD3 R12, PT, PT, R12, 0x1, RZ ;  /* 0x000000010c0c1810 */ /* 0x000fe40007ffe0ff */
[----:B------:R-:W-:Y:S02]  /*0310*/  @P0 IADD3 R6, PT, PT, R6, 0x1, RZ ;  /* 0x0000000106060810 */ /* 0x000fe40007ffe0ff */
[C---:B------:R-:W-:Y:S02]  /*0320*/  SEL R8, R7.reuse, R8, !P6 ;  /* 0x0000000807087207 */ /* 0x040fe40007000000 */
[C---:B------:R-:W-:Y:S02]  /*0330*/  SEL R9, R7.reuse, R10, !P6 ;  /* 0x0000000a07097207 */ /* 0x040fe40007000000 */
[----:B------:R-:W-:-:S02]  /*0340*/  SEL R11, R7, R12, !P6 ;  /* 0x0000000c070b7207 */ /* 0x000fc40007000000 */
[----:B------:R-:W-:-:S03]  /*0350*/  SEL R6, R7, R6, !P6 ;  /* 0x0000000607067207 */ /* 0x000fc60007000000 */
[----:B------:R-:W-:-:S04]  /*0360*/  IMAD R8, R9, R11, R8 ;  /* 0x0000000b09087224 */ /* 0x000fc800078e0208 */
[----:B------:R-:W-:Y:S02]  /*0370*/  IMAD R11, R11, R8, R6 ;  /* 0x000000080b0b7224 */ /* 0x000fe400078e0206 */
[----:B------:R-:W1:Y:S02]  /*0380*/  LDC.64 R6, c[0x0][0x388] ;  /* 0x0000e200ff067b82 */ /* 0x000e640000000a00 */
[----:B0-----:R-:W-:-:S06]  /*0390*/  IMAD.WIDE.U32 R2, R11, 0x4, R2 ;  /* 0x000000040b027825 */ /* 0x001fcc00078e0002 */
[----:B------:R-:W2:Y:S01]  /*03a0*/  LDG.E R3, desc[UR4][R2.64] ;  /* 0x0000000402037981 */ /* 0x000ea2000c1e1900 */
[----:B------:R-:W-:-:S04]  /*03b0*/  IMAD R4, R5, UR6, R4 ;  /* 0x0000000605047c24 */ /* 0x000fc8000f8e0204 */
[----:B------:R-:W-:-:S04]  /*03c0*/  IMAD R5, R4, R5, R0 ;  /* 0x0000000504057224 */ /* 0x000fc800078e0200 */
[----:B-1----:R-:W-:-:S05]  /*03d0*/  IMAD.WIDE.U32 R4, R5, 0x4, R6 ;  /* 0x0000000405047825 */ /* 0x002fca00078e0006 */
[----:B--2---:R-:W-:Y:S01]  /*03e0*/  STG.E desc[UR4][R4.64], R3 ;  /* 0x0000000304007986 */ /* 0x004fe2000c101904 */
[----:B------:R-:W-:Y:S05]  /*03f0*/  EXIT ;  /* 0x000000000000794d */ /* 0x000fea0003800000 */
.L_x_0:
[----:B------:R-:W-:-:S00]  /*0400*/  BRA `(.L_x_0) ;  /* 0xfffffffc00fc7947 */ /* 0x000fc0000383ffff */
[----:B------:R-:W-:-:S00]  /*0410*/  NOP ;  /* 0x0000000000007918 */ /* 0x000fc00000000000 */
        /* <DEDUP_REMOVED lines=14> */
.L_x_2:


//--------------------- .text._Z16construct_volumePfS_Pi --------------------------
	.section	.text._Z16construct_volumePfS_Pi,"ax",@progbits
	.align	128
        .global         _Z16construct_volumePfS_Pi
        .type           _Z16construct_volumePfS_Pi,@function
        .size           _Z16construct_volumePfS_Pi,(.L_x_3 - _Z16construct_volumePfS_Pi)
        .other          _Z16construct_volumePfS_Pi,@"STO_CUDA_ENTRY STV_DEFAULT"
_Z16construct_volumePfS_Pi:
.text._Z16construct_volumePfS_Pi:
[----:B------:R-:W-:Y:S01]  /*0000*/  LDC R1, c[0x0][0x37c] ;  /* 0x0000df00ff017b82 */ /* 0x000fe20000000800 */
[----:B------:R-:W0:Y:S07]  /*0010*/  S2R R0, SR_TID.Y ;  /* 0x0000000000007919 */ /* 0x000e2e0000002200 */
[----:B------:R-:W0:Y:S01]  /*0020*/  S2UR UR6, SR_CTAID.X ;  /* 0x00000000000679c3 */ /* 0x000e220000002500 */
[----:B------:R-:W1:Y:S01]  /*0030*/  LDCU.64 UR4, c[0x0][0x358] ;  /* 0x00006b00ff0477ac */ /* 0x000e620008000a00 */
[----:B------:R-:W2:Y:S06]  /*0040*/  S2R R9, SR_TID.X ;  /* 0x0000000000097919 */ /* 0x000eac0000002100 */
[----:B------:R-:W0:Y:S08]  /*0050*/  LDC R5, c[0x0][0x360] ;  /* 0x0000d800ff057b82 */ /* 0x000e300000000800 */
[----:B------:R-:W3:Y:S08]  /*0060*/  LDC.64 R2, c[0x0][0x390] ;  /* 0x0000e400ff027b82 */ /* 0x000ef00000000a00 */
[----:B------:R-:W4:Y:S01]  /*0070*/  LDC.64 R6, c[0x0][0x380] ;  /* 0x0000e000ff067b82 */ /* 0x000f220000000a00 */
[----:B0-----:R-:W-:-:S04]  /*0080*/  IMAD R0, R5, UR6, R0 ;  /* 0x0000000605007c24 */ /* 0x001fc8000f8e0200 */
[----:B--2---:R-:W-:-:S03]  /*0090*/  IMAD R9, R0, R5, R9 ;  /* 0x0000000500097224 */ /* 0x004fc600078e0209 */
[----:B------:R-:W0:Y:S01]  /*00a0*/  LDC.64 R4, c[0x0][0x388] ;  /* 0x0000e200ff047b82 */ /* 0x000e220000000a00 */
[----:B---3--:R-:W-:-:S06]  /*00b0*/  IMAD.WIDE.U32 R2, R9, 0x4, R2 ;  /* 0x0000000409027825 */ /* 0x008fcc00078e0002 */
[----:B-1----:R-:W0:Y:S02]  /*00c0*/  LDG.E R3, desc[UR4][R2.64] ;  /* 0x0000000402037981 */ /* 0x002e24000c1e1900 */
[----:B0-----:R-:W-:-:S06]  /*00d0*/  IMAD.WIDE R4, R3, 0x4, R4 ;  /* 0x0000000403047825 */ /* 0x001fcc00078e0204 */
[----:B------:R-:W2:Y:S01]  /*00e0*/  LDG.E R5, desc[UR4][R4.64] ;  /* 0x0000000404057981 */ /* 0x000ea2000c1e1900 */
[----:B----4-:R-:W-:-:S05]  /*00f0*/  IMAD.WIDE.U32 R6, R9, 0x4, R6 ;  /* 0x0000000409067825 */ /* 0x010fca00078e0006 */
[----:B--2---:R-:W-:Y:S01]  /*0100*/  STG.E desc[UR4][R6.64], R5 ;  /* 0x0000000506007986 */ /* 0x004fe2000c101904 */
[----:B------:R-:W-:Y:S05]  /*0110*/  EXIT ;  /* 0x000000000000794d */ /* 0x000fea0003800000 */
.L_x_1:
        /* <DEDUP_REMOVED lines=14> */
.L_x_3:


//--------------------- .nv.shared.reserved.0     --------------------------
	.section	.nv.shared.reserved.0,"aw",@nobits
	.weak		__nv_reservedSMEM_offset_0_alias
	.size		__nv_reservedSMEM_offset_0_alias, 0, 64
	.other		__nv_reservedSMEM_offset_0_alias,@"STO_CUDA_RESERVED_SHARED STV_DEFAULT"
__nv_reservedSMEM_offset_0_alias:
	.zero		0
	.zero		64


//--------------------- .nv.constant0._Z15upsample_volumePfS_i --------------------------
	.section	.nv.constant0._Z15upsample_volumePfS_i,"a",@progbits
	.sectionflags	@""
	.align	4
.nv.constant0._Z15upsample_volumePfS_i:
	.zero		916


//--------------------- .nv.constant0._Z16construct_volumePfS_Pi --------------------------
	.section	.nv.constant0._Z16construct_volumePfS_Pi,"a",@progbits
	.sectionflags	@""
	.align	4
.nv.constant0._Z16construct_volumePfS_Pi:
	.zero		920


//--------------------- SYMBOLS --------------------------

	.type		.nv.reservedSmem.offset0,@object
	.size		.nv.reservedSmem.offset0,0x4
